	.headerflags	@"EF_CUDA_TEXMODE_UNIFIED EF_CUDA_64BIT_ADDRESS EF_CUDA_ACCELERATORS EF_CUDA_SM90 EF_CUDA_VIRTUAL_SM(EF_CUDA_SM90)"
	.elftype	@"ET_EXEC"


//--------------------- .nv.info                  --------------------------
	.section	.nv.info,"",@"SHT_CUDA_INFO"
	.align	4


	//----- nvinfo : EIATTR_REGCOUNT
	.align		4
        /*0000*/ 	.byte	0x04, 0x2f
        /*0002*/ 	.short	(.L_1 - .L_0)
	.align		4
.L_0:
        /*0004*/ 	.word	index@(triton_poi_fused_relu_8)
        /*0008*/ 	.word	0x0000000c


	//----- nvinfo : EIATTR_MIN_STACK_SIZE
	.align		4
.L_1:
        /*000c*/ 	.byte	0x04, 0x12
        /*000e*/ 	.short	(.L_3 - .L_2)
	.align		4
.L_2:
        /*0010*/ 	.word	index@(triton_poi_fused_relu_8)
        /*0014*/ 	.word	0x00000000


	//----- nvinfo : EIATTR_FRAME_SIZE
	.align		4
.L_3:
        /*0018*/ 	.byte	0x04, 0x11
        /*001a*/ 	.short	(.L_5 - .L_4)
	.align		4
.L_4:
        /*001c*/ 	.word	index@(triton_poi_fused_relu_8)
        /*0020*/ 	.word	0x00000000


	//----- nvinfo : EIATTR_MIN_STACK_SIZE
	.align		4
.L_5:
        /*0024*/ 	.byte	0x04, 0x12
        /*0026*/ 	.short	(.L_7 - .L_6)
	.align		4
.L_6:
        /*0028*/ 	.word	index@(triton_poi_fused_relu_8)
        /*002c*/ 	.word	0x00000000
.L_7:


//--------------------- .nv.info.triton_poi_fused_relu_8 --------------------------
	.section	.nv.info.triton_poi_fused_relu_8,"",@"SHT_CUDA_INFO"
	.sectionflags	@""
	.align	4


	//----- nvinfo : EIATTR_CUDA_API_VERSION
	.align		4
        /*0000*/ 	.byte	0x04, 0x37
        /*0002*/ 	.short	(.L_9 - .L_8)
.L_8:
        /*0004*/ 	.word	0x0000007c


	//----- nvinfo : EIATTR_KPARAM_INFO
	.align		4
.L_9:
        /*0008*/ 	.byte	0x04, 0x17
        /*000a*/ 	.short	(.L_11 - .L_10)
.L_10:
        /*000c*/ 	.word	0x00000000
        /*0010*/ 	.short	0x0002
        /*0012*/ 	.short	0x0010
        /*0014*/ 	.byte	0x00, 0xf0, 0x11, 0x00


	//----- nvinfo : EIATTR_KPARAM_INFO
	.align		4
.L_11:
        /*0018*/ 	.byte	0x04, 0x17
        /*001a*/ 	.short	(.L_13 - .L_12)
.L_12:
        /*001c*/ 	.word	0x00000000
        /*0020*/ 	.short	0x0001
        /*0022*/ 	.short	0x0008
        /*0024*/ 	.byte	0x00, 0xf4, 0x21, 0x00


	//----- nvinfo : EIATTR_KPARAM_INFO
	.align		4
.L_13:
        /*0028*/ 	.byte	0x04, 0x17
        /*002a*/ 	.short	(.L_15 - .L_14)
.L_14:
        /*002c*/ 	.word	0x00000000
        /*0030*/ 	.short	0x0000
        /*0032*/ 	.short	0x0000
        /*0034*/ 	.byte	0x00, 0xf4, 0x21, 0x00


	//----- nvinfo : EIATTR_SPARSE_MMA_MASK
	.align		4
.L_15:
        /*0038*/ 	.byte	0x03, 0x50
        /*003a*/ 	.short	0x0000


	//----- nvinfo : EIATTR_MAXREG_COUNT
	.align		4
        /*003c*/ 	.byte	0x03, 0x1b
        /*003e*/ 	.short	0x00ff


	//----- nvinfo : EIATTR_EXIT_INSTR_OFFSETS
	.align		4
        /*0040*/ 	.byte	0x04, 0x1c
        /*0042*/ 	.short	(.L_17 - .L_16)


	//   ....[0]....
.L_16:
        /*0044*/ 	.word	0x00000150


	//----- nvinfo : EIATTR_REQNTID
	.align		4
.L_17:
        /*0048*/ 	.byte	0x04, 0x10
        /*004a*/ 	.short	(.L_19 - .L_18)
.L_18:
        /*004c*/ 	.word	0x00000080
        /*0050*/ 	.word	0x00000001
        /*0054*/ 	.word	0x00000001


	//----- nvinfo : EIATTR_CBANK_PARAM_SIZE
	.align		4
.L_19:
        /*0058*/ 	.byte	0x03, 0x19
        /*005a*/ 	.short	0x0014


	//----- nvinfo : EIATTR_PARAM_CBANK
	.align		4
        /*005c*/ 	.byte	0x04, 0x0a
        /*005e*/ 	.short	(.L_21 - .L_20)
	.align		4
.L_20:
        /*0060*/ 	.word	index@(.nv.constant0.triton_poi_fused_relu_8)
        /*0064*/ 	.short	0x0210
        /*0066*/ 	.short	0x0014


	//----- nvinfo : EIATTR_SW_WAR
	.align		4
.L_21:
        /*0068*/ 	.byte	0x04, 0x36
        /*006a*/ 	.short	(.L_23 - .L_22)
.L_22:
        /*006c*/ 	.word	0x00000008
.L_23:


//--------------------- .nv.callgraph             --------------------------
	.section	.nv.callgraph,"",@"SHT_CUDA_CALLGRAPH"
	.align	4
	.sectionentsize	8
	.align		4
        /*0000*/ 	.word	0x00000000
	.align		4
        /*0004*/ 	.word	0xffffffff
	.align		4
        /*0008*/ 	.word	0x00000000
	.align		4
        /*000c*/ 	.word	0xfffffffe
	.align		4
        /*0010*/ 	.word	0x00000000
	.align		4
        /*0014*/ 	.word	0xfffffffd
	.align		4
        /*0018*/ 	.word	0x00000000
	.align		4
        /*001c*/ 	.word	0xfffffffc


//--------------------- .text.triton_poi_fused_relu_8 --------------------------
	.section	.text.triton_poi_fused_relu_8,"ax",@progbits
	.align	128
        .global         triton_poi_fused_relu_8
        .type           triton_poi_fused_relu_8,@function
        .size           triton_poi_fused_relu_8,(.L_x_1 - triton_poi_fused_relu_8)
        .other          triton_poi_fused_relu_8,@"STO_CUDA_ENTRY STV_DEFAULT"
triton_poi_fused_relu_8:
.text.triton_poi_fused_relu_8:
[----:B------:R-:W-:Y:S01]  /*0000*/  LDC R1, c[0x0][0x28] ;  /* 0x00000a00ff017b82 */ /* 0x000fe20000000800 */
[----:B------:R-:W1:Y:S07]  /*0010*/  S2R R0, SR_TID.X ;  /* 0x0000000000007919 */ /* 0x000e6e0000002100 */
[----:B------:R-:W2:Y:S01]  /*0020*/  LDC.64 R4, c[0x0][0x218] ;  /* 0x00008600ff047b82 */ /* 0x000ea20000000a00 */
[----:B------:R-:W-:Y:S01]  /*0030*/  ULDC.64 UR4, c[0x0][0x208] ;  /* 0x0000820000047ab9 */ /* 0x000fe20000000a00 */
[----:B------:R-:W3:Y:S06]  /*0040*/  S2R R7, SR_CTAID.X ;  /* 0x0000000000077919 */ /* 0x000eec0000002500 */
[----:B------:R-:W4:Y:S01]  /*0050*/  LDC.64 R2, c[0x0][0x210] ;  /* 0x00008400ff027b82 */ /* 0x000f220000000a00 */
[----:B-1----:R-:W-:-:S02]  /*0060*/  LOP3.LUT R0, R0, 0x7f, RZ, 0xc0, !PT ;  /* 0x0000007f00007812 */ /* 0x002fc400078ec0ff */
[----:B---3--:R-:W-:-:S03]  /*0070*/  SHF.R.S32.HI R6, RZ, 0x18, R7 ;  /* 0x00000018ff067819 */ /* 0x008fc60000011407 */
[----:B------:R-:W-:Y:S01]  /*0080*/  IMAD R7, R7, 0x80, R0 ;  /* 0x0000008007077824 */ /* 0x000fe200078e0200 */
[----:B------:R-:W-:-:S03]  /*0090*/  SGXT R0, R6, 0x1 ;  /* 0x000000010600781a */ /* 0x000fc60000000200 */
[----:B----4-:R-:W-:Y:S01]  /*00a0*/  IMAD.WIDE R2, R7, 0x4, R2 ;  /* 0x0000000407027825 */ /* 0x010fe200078e0202 */
[----:B------:R-:W-:-:S04]  /*00b0*/  LEA.HI R0, R0, R7, RZ, 0xb ;  /* 0x0000000700007211 */ /* 0x000fc800078f58ff */
[----:B------:R-:W-:-:S05]  /*00c0*/  LOP3.LUT R0, R0, 0xfffff800, RZ, 0xc0, !PT ;  /* 0xfffff80000007812 */ /* 0x000fca00078ec0ff */
[----:B------:R-:W-:Y:S02]  /*00d0*/  IMAD.IADD R9, R7, 0x1, -R0 ;  /* 0x0000000107097824 */ /* 0x000fe400078e0a00 */
[----:B------:R-:W3:Y:S02]  /*00e0*/  LDG.E R0, desc[UR4][R2.64] ;  /* 0x0000000402007981 */ /* 0x000ee4000c1e1900 */
[----:B--2---:R-:W-:-:S06]  /*00f0*/  IMAD.WIDE R4, R9, 0x4, R4 ;  /* 0x0000000409047825 */ /* 0x004fcc00078e0204 */
[----:B------:R-:W3:Y:S02]  /*0100*/  LDG.E.EL R5, desc[UR4][R4.64] ;  /* 0x0000000404057981 */ /* 0x000ee4000c2e1900 */
[C---:B---3--:R-:W-:Y:S01]  /*0110*/  FADD R6, R0.reuse, R5 ;  /* 0x0000000500067221 */ /* 0x048fe20000000000 */
[----:B------:R-:W-:-:S04]  /*0120*/  FSETP.GEU.AND P0, PT, R0, -R5, PT ;  /* 0x800000050000720b */ /* 0x000fc80003f0e000 */
[----:B------:R-:W-:-:S05]  /*0130*/  FSEL R7, R6, RZ, P0 ;  /* 0x000000ff06077208 */ /* 0x000fca0000000000 */
[----:B------:R-:W-:Y:S01]  /*0140*/  STG.E desc[UR4][R2.64], R7 ;  /* 0x0000000702007986 */ /* 0x000fe2000c101904 */
[----:B------:R-:W-:Y:S05]  /*0150*/  EXIT ;  /* 0x000000000000794d */ /* 0x000fea0003800000 */
.L_x_0:
[----:B------:R-:W-:-:S00]  /*0160*/  BRA `(.L_x_0) ;  /* 0xfffffffc00fc7947 */ /* 0x000fc0000383ffff */
[----:B------:R-:W-:-:S00]  /*0170*/  NOP ;  /* 0x0000000000007918 */ /* 0x000fc00000000000 */
        /* <DEDUP_REMOVED lines=8> */
.L_x_1:


//--------------------- .nv.constant0.triton_poi_fused_relu_8 --------------------------
	.section	.nv.constant0.triton_poi_fused_relu_8,"a",@progbits
	.sectionflags	@""
	.align	4
.nv.constant0.triton_poi_fused_relu_8:
	.zero		548
